	.headerflags	@"EF_CUDA_TEXMODE_UNIFIED EF_CUDA_64BIT_ADDRESS EF_CUDA_ACCELERATORS EF_CUDA_SM90 EF_CUDA_VIRTUAL_SM(EF_CUDA_SM90)"
	.elftype	@"ET_EXEC"


//--------------------- .nv.info                  --------------------------
	.section	.nv.info,"",@"SHT_CUDA_INFO"
	.align	4


	//----- nvinfo : EIATTR_REGCOUNT
	.align		4
        /*0000*/ 	.byte	0x04, 0x2f
        /*0002*/ 	.short	(.L_3 - .L_2)
	.align		4
.L_2:
        /*0004*/ 	.word	index@(triton_poi_fused__native_batch_norm_legit_no_training_add_convolution_native_batch_norm_backward_relu_16)
        /*0008*/ 	.word	0x0000001e


	//----- nvinfo : EIATTR_MIN_STACK_SIZE
	.align		4
.L_3:
        /*000c*/ 	.byte	0x04, 0x12
        /*000e*/ 	.short	(.L_5 - .L_4)
	.align		4
.L_4:
        /*0010*/ 	.word	index@(triton_poi_fused__native_batch_norm_legit_no_training_add_convolution_native_batch_norm_backward_relu_16)
        /*0014*/ 	.word	0x00000000


	//----- nvinfo : EIATTR_FRAME_SIZE
	.align		4
.L_5:
        /*0018*/ 	.byte	0x04, 0x11
        /*001a*/ 	.short	(.L_7 - .L_6)
	.align		4
.L_6:
        /*001c*/ 	.word	index@(triton_poi_fused__native_batch_norm_legit_no_training_add_convolution_native_batch_norm_backward_relu_16)
        /*0020*/ 	.word	0x00000000


	//----- nvinfo : EIATTR_MIN_STACK_SIZE
	.align		4
.L_7:
        /*0024*/ 	.byte	0x04, 0x12
        /*0026*/ 	.short	(.L_9 - .L_8)
	.align		4
.L_8:
        /*0028*/ 	.word	index@(triton_poi_fused__native_batch_norm_legit_no_training_add_convolution_native_batch_norm_backward_relu_16)
        /*002c*/ 	.word	0x00000000
.L_9:


//--------------------- .nv.info.triton_poi_fused__native_batch_norm_legit_no_training_add_convolution_native_batch_norm_backward_relu_16 --------------------------
	.section	.nv.info.triton_poi_fused__native_batch_norm_legit_no_training_add_convolution_native_batch_norm_backward_relu_16,"",@"SHT_CUDA_INFO"
	.sectionflags	@""
	.align	4


	//----- nvinfo : EIATTR_CUDA_API_VERSION
	.align		4
        /*0000*/ 	.byte	0x04, 0x37
        /*0002*/ 	.short	(.L_11 - .L_10)
.L_10:
        /*0004*/ 	.word	0x0000007c


	//----- nvinfo : EIATTR_KPARAM_INFO
	.align		4
.L_11:
        /*0008*/ 	.byte	0x04, 0x17
        /*000a*/ 	.short	(.L_13 - .L_12)
.L_12:
        /*000c*/ 	.word	0x00000000
        /*0010*/ 	.short	0x000b
        /*0012*/ 	.short	0x0058
        /*0014*/ 	.byte	0x00, 0xf0, 0x11, 0x00


	//----- nvinfo : EIATTR_KPARAM_INFO
	.align		4
.L_13:
        /*0018*/ 	.byte	0x04, 0x17
        /*001a*/ 	.short	(.L_15 - .L_14)
.L_14:
        /*001c*/ 	.word	0x00000000
        /*0020*/ 	.short	0x000a
        /*0022*/ 	.short	0x0050
        /*0024*/ 	.byte	0x00, 0xf4, 0x21, 0x00


	//----- nvinfo : EIATTR_KPARAM_INFO
	.align		4
.L_15:
        /*0028*/ 	.byte	0x04, 0x17
        /*002a*/ 	.short	(.L_17 - .L_16)
.L_16:
        /*002c*/ 	.word	0x00000000
        /*0030*/ 	.short	0x0009
        /*0032*/ 	.short	0x0048
        /*0034*/ 	.byte	0x00, 0xf4, 0x21, 0x00


	//----- nvinfo : EIATTR_KPARAM_INFO
	.align		4
.L_17:
        /*0038*/ 	.byte	0x04, 0x17
        /*003a*/ 	.short	(.L_19 - .L_18)
.L_18:
        /*003c*/ 	.word	0x00000000
        /*0040*/ 	.short	0x0008
        /*0042*/ 	.short	0x0040
        /*0044*/ 	.byte	0x00, 0xf4, 0x21, 0x00


	//----- nvinfo : EIATTR_KPARAM_INFO
	.align		4
.L_19:
        /*0048*/ 	.byte	0x04, 0x17
        /*004a*/ 	.short	(.L_21 - .L_20)
.L_20:
        /*004c*/ 	.word	0x00000000
        /*0050*/ 	.short	0x0007
        /*0052*/ 	.short	0x0038
        /*0054*/ 	.byte	0x00, 0xf4, 0x21, 0x00


	//----- nvinfo : EIATTR_KPARAM_INFO
	.align		4
.L_21:
        /*0058*/ 	.byte	0x04, 0x17
        /*005a*/ 	.short	(.L_23 - .L_22)
.L_22:
        /*005c*/ 	.word	0x00000000
        /*0060*/ 	.short	0x0006
        /*0062*/ 	.short	0x0030
        /*0064*/ 	.byte	0x00, 0xf4, 0x21, 0x00


	//----- nvinfo : EIATTR_KPARAM_INFO
	.align		4
.L_23:
        /*0068*/ 	.byte	0x04, 0x17
        /*006a*/ 	.short	(.L_25 - .L_24)
.L_24:
        /*006c*/ 	.word	0x00000000
        /*0070*/ 	.short	0x0005
        /*0072*/ 	.short	0x0028
        /*0074*/ 	.byte	0x00, 0xf4, 0x21, 0x00


	//----- nvinfo : EIATTR_KPARAM_INFO
	.align		4
.L_25:
        /*0078*/ 	.byte	0x04, 0x17
        /*007a*/ 	.short	(.L_27 - .L_26)
.L_26:
        /*007c*/ 	.word	0x00000000
        /*0080*/ 	.short	0x0004
        /*0082*/ 	.short	0x0020
        /*0084*/ 	.byte	0x00, 0xf4, 0x21, 0x00


	//----- nvinfo : EIATTR_KPARAM_INFO
	.align		4
.L_27:
        /*0088*/ 	.byte	0x04, 0x17
        /*008a*/ 	.short	(.L_29 - .L_28)
.L_28:
        /*008c*/ 	.word	0x00000000
        /*0090*/ 	.short	0x0003
        /*0092*/ 	.short	0x0018
        /*0094*/ 	.byte	0x00, 0xf4, 0x21, 0x00


	//----- nvinfo : EIATTR_KPARAM_INFO
	.align		4
.L_29:
        /*0098*/ 	.byte	0x04, 0x17
        /*009a*/ 	.short	(.L_31 - .L_30)
.L_30:
        /*009c*/ 	.word	0x00000000
        /*00a0*/ 	.short	0x0002
        /*00a2*/ 	.short	0x0010
        /*00a4*/ 	.byte	0x00, 0xf4, 0x21, 0x00


	//----- nvinfo : EIATTR_KPARAM_INFO
	.align		4
.L_31:
        /*00a8*/ 	.byte	0x04, 0x17
        /*00aa*/ 	.short	(.L_33 - .L_32)
.L_32:
        /*00ac*/ 	.word	0x00000000
        /*00b0*/ 	.short	0x0001
        /*00b2*/ 	.short	0x0008
        /*00b4*/ 	.byte	0x00, 0xf4, 0x21, 0x00


	//----- nvinfo : EIATTR_KPARAM_INFO
	.align		4
.L_33:
        /*00b8*/ 	.byte	0x04, 0x17
        /*00ba*/ 	.short	(.L_35 - .L_34)
.L_34:
        /*00bc*/ 	.word	0x00000000
        /*00c0*/ 	.short	0x0000
        /*00c2*/ 	.short	0x0000
        /*00c4*/ 	.byte	0x00, 0xf4, 0x21, 0x00


	//----- nvinfo : EIATTR_SPARSE_MMA_MASK
	.align		4
.L_35:
        /*00c8*/ 	.byte	0x03, 0x50
        /*00ca*/ 	.short	0x0000


	//----- nvinfo : EIATTR_MAXREG_COUNT
	.align		4
        /*00cc*/ 	.byte	0x03, 0x1b
        /*00ce*/ 	.short	0x00ff


	//----- nvinfo : EIATTR_EXIT_INSTR_OFFSETS
	.align		4
        /*00d0*/ 	.byte	0x04, 0x1c
        /*00d2*/ 	.short	(.L_37 - .L_36)


	//   ....[0]....
.L_36:
        /*00d4*/ 	.word	0x00000430


	//----- nvinfo : EIATTR_REQNTID
	.align		4
.L_37:
        /*00d8*/ 	.byte	0x04, 0x10
        /*00da*/ 	.short	(.L_39 - .L_38)
.L_38:
        /*00dc*/ 	.word	0x00000080
        /*00e0*/ 	.word	0x00000001
        /*00e4*/ 	.word	0x00000001


	//----- nvinfo : EIATTR_CBANK_PARAM_SIZE
	.align		4
.L_39:
        /*00e8*/ 	.byte	0x03, 0x19
        /*00ea*/ 	.short	0x005c


	//----- nvinfo : EIATTR_PARAM_CBANK
	.align		4
        /*00ec*/ 	.byte	0x04, 0x0a
        /*00ee*/ 	.short	(.L_41 - .L_40)
	.align		4
.L_40:
        /*00f0*/ 	.word	index@(.nv.constant0.triton_poi_fused__native_batch_norm_legit_no_training_add_convolution_native_batch_norm_backward_relu_16)
        /*00f4*/ 	.short	0x0210
        /*00f6*/ 	.short	0x005c


	//----- nvinfo : EIATTR_SW_WAR
	.align		4
.L_41:
        /*00f8*/ 	.byte	0x04, 0x36
        /*00fa*/ 	.short	(.L_43 - .L_42)
.L_42:
        /*00fc*/ 	.word	0x00000008
.L_43:


//--------------------- .nv.callgraph             --------------------------
	.section	.nv.callgraph,"",@"SHT_CUDA_CALLGRAPH"
	.align	4
	.sectionentsize	8
	.align		4
        /*0000*/ 	.word	0x00000000
	.align		4
        /*0004*/ 	.word	0xffffffff
	.align		4
        /*0008*/ 	.word	0x00000000
	.align		4
        /*000c*/ 	.word	0xfffffffe
	.align		4
        /*0010*/ 	.word	0x00000000
	.align		4
        /*0014*/ 	.word	0xfffffffd
	.align		4
        /*0018*/ 	.word	0x00000000
	.align		4
        /*001c*/ 	.word	0xfffffffc


//--------------------- .nv.constant4             --------------------------
	.section	.nv.constant4,"a",@progbits
	.align	8
	.align		8
.nv.constant4:
        /*0000*/ 	.dword	_$_str
	.align		8
        /*0008*/ 	.dword	_$_str_$_2


//--------------------- .text.triton_poi_fused__native_batch_norm_legit_no_training_add_convolution_native_batch_norm_backward_relu_16 --------------------------
	.section	.text.triton_poi_fused__native_batch_norm_legit_no_training_add_convolution_native_batch_norm_backward_relu_16,"ax",@progbits
	.align	128
        .global         triton_poi_fused__native_batch_norm_legit_no_training_add_convolution_native_batch_norm_backward_relu_16
        .type           triton_poi_fused__native_batch_norm_legit_no_training_add_convolution_native_batch_norm_backward_relu_16,@function
        .size           triton_poi_fused__native_batch_norm_legit_no_training_add_convolution_native_batch_norm_backward_relu_16,(.L_x_1 - triton_poi_fused__native_batch_norm_legit_no_training_add_convolution_native_batch_norm_backward_relu_16)
        .other          triton_poi_fused__native_batch_norm_legit_no_training_add_convolution_native_batch_norm_backward_relu_16,@"STO_CUDA_ENTRY STV_DEFAULT"
triton_poi_fused__native_batch_norm_legit_no_training_add_convolution_native_batch_norm_backward_relu_16:
.text.triton_poi_fused__native_batch_norm_legit_no_training_add_convolution_native_batch_norm_backward_relu_16:
[----:B------:R-:W-:Y:S01]  /*0000*/  LDC R1, c[0x0][0x28] ;  /* 0x00000a00ff017b82 */ /* 0x000fe20000000800 */
[----:B------:R-:W1:Y:S07]  /*0010*/  S2R R0, SR_TID.X ;  /* 0x0000000000007919 */ /* 0x000e6e0000002100 */
[----:B------:R-:W2:Y:S01]  /*0020*/  LDC.64 R12, c[0x0][0x240] ;  /* 0x00009000ff0c7b82 */ /* 0x000ea20000000a00 */
[----:B------:R-:W-:Y:S01]  /*0030*/  ULDC.64 UR4, c[0x0][0x208] ;  /* 0x0000820000047ab9 */ /* 0x000fe20000000a00 */
[----:B------:R-:W3:Y:S06]  /*0040*/  S2R R3, SR_CTAID.X ;  /* 0x0000000000037919 */ /* 0x000eec0000002500 */
[----:B------:R-:W4:Y:S08]  /*0050*/  LDC.64 R20, c[0x0][0x220] ;  /* 0x00008800ff147b82 */ /* 0x000f300000000a00 */
[----:B------:R-:W5:Y:S08]  /*0060*/  LDC.64 R22, c[0x0][0x228] ;  /* 0x00008a00ff167b82 */ /* 0x000f700000000a00 */
[----:B------:R-:W5:Y:S01]  /*0070*/  LDC.64 R16, c[0x0][0x230] ;  /* 0x00008c00ff107b82 */ /* 0x000f620000000a00 */
[----:B-1----:R-:W-:-:S07]  /*0080*/  LOP3.LUT R0, R0, 0x7f, RZ, 0xc0, !PT ;  /* 0x0000007f00007812 */ /* 0x002fce00078ec0ff */
[----:B------:R-:W1:Y:S01]  /*0090*/  LDC.64 R14, c[0x0][0x218] ;  /* 0x00008600ff0e7b82 */ /* 0x000e620000000a00 */
[----:B---3--:R-:W-:Y:S02]  /*00a0*/  SHF.R.S32.HI R2, RZ, 0x18, R3 ;  /* 0x00000018ff027819 */ /* 0x008fe40000011403 */
[----:B------:R-:W-:Y:S02]  /*00b0*/  LEA R0, R3, R0, 0x7 ;  /* 0x0000000003007211 */ /* 0x000fe400078e38ff */
[----:B------:R-:W-:-:S03]  /*00c0*/  SGXT R3, R2, 0x1 ;  /* 0x000000010203781a */ /* 0x000fc60000000200 */
[----:B------:R-:W3:Y:S01]  /*00d0*/  LDC.64 R8, c[0x0][0x210] ;  /* 0x00008400ff087b82 */ /* 0x000ee20000000a00 */
[----:B------:R-:W-:-:S04]  /*00e0*/  LEA.HI R3, R3, R0, RZ, 0x8 ;  /* 0x0000000003037211 */ /* 0x000fc800078f40ff */
[----:B------:R-:W-:-:S03]  /*00f0*/  SHF.R.S32.HI R3, RZ, 0x8, R3 ;  /* 0x00000008ff037819 */ /* 0x000fc60000011403 */
[----:B------:R-:W3:Y:S01]  /*0100*/  LDC.64 R6, c[0x0][0x238] ;  /* 0x00008e00ff067b82 */ /* 0x000ee20000000a00 */
[----:B------:R-:W-:-:S04]  /*0110*/  LEA.HI R2, R3, R3, RZ, 0x2 ;  /* 0x0000000303027211 */ /* 0x000fc800078f10ff */
[----:B------:R-:W-:-:S03]  /*0120*/  LOP3.LUT R2, R2, 0xfffffffc, RZ, 0xc0, !PT ;  /* 0xfffffffc02027812 */ /* 0x000fc600078ec0ff */
[----:B------:R-:W3:Y:S01]  /*0130*/  LDC.64 R4, c[0x0][0x250] ;  /* 0x00009400ff047b82 */ /* 0x000ee20000000a00 */
[----:B------:R-:W-:-:S05]  /*0140*/  IADD3 R11, R3, -R2, RZ ;  /* 0x80000002030b7210 */ /* 0x000fca0007ffe0ff */
[----:B--2---:R-:W-:Y:S02]  /*0150*/  IMAD.WIDE R12, R11, 0x4, R12 ;  /* 0x000000040b0c7825 */ /* 0x004fe400078e020c */
[----:B------:R-:W2:Y:S03]  /*0160*/  LDC.64 R2, c[0x0][0x248] ;  /* 0x00009200ff027b82 */ /* 0x000ea60000000a00 */
[----:B------:R-:W2:Y:S01]  /*0170*/  LDG.E.EL R10, desc[UR4][R12.64] ;  /* 0x000000040c0a7981 */ /* 0x000ea2000c2e1900 */
[----:B----4-:R-:W-:-:S04]  /*0180*/  IMAD.WIDE R20, R0, 0x4, R20 ;  /* 0x0000000400147825 */ /* 0x010fc800078e0214 */
[----:B-----5:R-:W-:Y:S01]  /*0190*/  IMAD.WIDE R22, R11, 0x4, R22 ;  /* 0x000000040b167825 */ /* 0x020fe200078e0216 */
[----:B------:R-:W4:Y:S04]  /*01a0*/  LDG.E R12, desc[UR4][R20.64] ;  /* 0x00000004140c7981 */ /* 0x000f28000c1e1900 */
[----:B------:R-:W4:Y:S01]  /*01b0*/  LDG.E.EL R13, desc[UR4][R22.64] ;  /* 0x00000004160d7981 */ /* 0x000f22000c2e1900 */
[----:B0-----:R-:W-:-:S04]  /*01c0*/  IMAD.WIDE R24, R0, 0x4, R16 ;  /* 0x0000000400187825 */ /* 0x001fc800078e0210 */
[C---:B-1----:R-:W-:Y:S02]  /*01d0*/  IMAD.WIDE R18, R11.reuse, 0x4, R14 ;  /* 0x000000040b127825 */ /* 0x042fe400078e020e */
[----:B------:R-:W5:Y:S02]  /*01e0*/  LDG.E R14, desc[UR4][R24.64] ;  /* 0x00000004180e7981 */ /* 0x000f64000c1e1900 */
[----:B---3--:R-:W-:Y:S02]  /*01f0*/  IMAD.WIDE R8, R0, 0x4, R8 ;  /* 0x0000000400087825 */ /* 0x008fe400078e0208 */
[----:B------:R-:W3:Y:S04]  /*0200*/  LDG.E.EL R15, desc[UR4][R18.64] ;  /* 0x00000004120f7981 */ /* 0x000ee8000c2e1900 */
[----:B------:R-:W3:Y:S01]  /*0210*/  LDG.E R16, desc[UR4][R8.64] ;  /* 0x0000000408107981 */ /* 0x000ee2000c1e1900 */
[----:B------:R-:W-:-:S05]  /*0220*/  IMAD.WIDE R26, R11, 0x4, R6 ;  /* 0x000000040b1a7825 */ /* 0x000fca00078e0206 */
[----:B------:R-:W3:Y:S01]  /*0230*/  LDG.E.EL R6, desc[UR4][R26.64] ;  /* 0x000000041a067981 */ /* 0x000ee2000c2e1900 */
[----:B--2---:R-:W-:-:S04]  /*0240*/  IMAD.WIDE R2, R11, 0x4, R2 ;  /* 0x000000040b027825 */ /* 0x004fc800078e0202 */
[----:B------:R-:W-:Y:S01]  /*0250*/  IMAD.WIDE R4, R11, 0x4, R4 ;  /* 0x000000040b047825 */ /* 0x000fe200078e0204 */
[----:B------:R0:W2:Y:S04]  /*0260*/  LDG.E.EL R7, desc[UR4][R2.64] ;  /* 0x0000000402077981 */ /* 0x0000a8000c2e1900 */
[----:B------:R1:W2:Y:S01]  /*0270*/  LDG.E.EL R20, desc[UR4][R4.64] ;  /* 0x0000000404147981 */ /* 0x0002a2000c2e1900 */
[----:B0-----:R-:W0:Y:S08]  /*0280*/  LDC.64 R2, c[0x0][0x260] ;  /* 0x00009800ff027b82 */ /* 0x001e300000000a00 */
[----:B-1----:R-:W1:Y:S01]  /*0290*/  LDC.64 R4, c[0x0][0x258] ;  /* 0x00009600ff047b82 */ /* 0x002e620000000a00 */
[----:B0-----:R-:W-:-:S04]  /*02a0*/  IMAD.WIDE R2, R0, 0x4, R2 ;  /* 0x0000000400027825 */ /* 0x001fc800078e0202 */
[----:B-1----:R-:W-:-:S04]  /*02b0*/  IMAD.WIDE R4, R0, 0x4, R4 ;  /* 0x0000000400047825 */ /* 0x002fc800078e0204 */
[----:B------:R-:W-:-:S04]  /*02c0*/  FADD R10, R10, 9.9999997473787516356e-06 ;  /* 0x3727c5ac0a0a7421 */ /* 0x000fc80000000000 */
[----:B------:R-:W0:Y:S02]  /*02d0*/  MUFU.SQRT R11, R10 ;  /* 0x0000000a000b7308 */ /* 0x000e240000002000 */
[C---:B0-----:R-:W-:Y:S02]  /*02e0*/  FSETP.GT.AND P0, PT, R11.reuse, 8.50705917302346158658e+37, PT ;  /* 0x7e8000000b00780b */ /* 0x041fe40003f04000 */
[----:B------:R-:W-:Y:S01]  /*02f0*/  FSETP.GEU.AND P1, PT, R11, 1.175494350822287508e-38, PT ;  /* 0x008000000b00780b */ /* 0x000fe20003f2e000 */
[----:B----4-:R-:W-:Y:S01]  /*0300*/  FADD R13, R12, R13 ;  /* 0x0000000d0c0d7221 */ /* 0x010fe20000000000 */
[----:B------:R-:W-:-:S09]  /*0310*/  HFMA2.MMA R12, -RZ, RZ, 1.625, 0 ;  /* 0x3e800000ff0c7435 */ /* 0x000fd200000001ff */
[----:B------:R-:W-:-:S04]  /*0320*/  @P0 FMUL R11, R11, 0.25 ;  /* 0x3e8000000b0b0820 */ /* 0x000fc80000400000 */
[----:B------:R-:W-:-:S06]  /*0330*/  @!P1 FMUL R11, R11, 16777216 ;  /* 0x4b8000000b0b9820 */ /* 0x000fcc0000400000 */
[----:B------:R-:W0:Y:S01]  /*0340*/  MUFU.RCP R11, R11 ;  /* 0x0000000b000b7308 */ /* 0x000e220000001000 */
[----:B------:R-:W-:Y:S01]  /*0350*/  FSEL R12, R12, 1, P0 ;  /* 0x3f8000000c0c7808 */ /* 0x000fe20000000000 */
[----:B-----5:R-:W-:Y:S01]  /*0360*/  FADD R14, R14, R13 ;  /* 0x0000000d0e0e7221 */ /* 0x020fe20000000000 */
[----:B---3--:R-:W-:-:S03]  /*0370*/  FADD R15, R16, R15 ;  /* 0x0000000f100f7221 */ /* 0x008fc60000000000 */
[----:B------:R-:W-:Y:S01]  /*0380*/  @!P1 FMUL R12, R12, 16777216 ;  /* 0x4b8000000c0c9820 */ /* 0x000fe20000400000 */
[----:B------:R-:W-:-:S03]  /*0390*/  FADD R15, R15, R14 ;  /* 0x0000000e0f0f7221 */ /* 0x000fc60000000000 */
[----:B0-----:R-:W-:Y:S01]  /*03a0*/  FMUL R12, R11, R12 ;  /* 0x0000000c0b0c7220 */ /* 0x001fe20000400000 */
[----:B------:R-:W-:-:S04]  /*03b0*/  FADD R11, -R6, R15 ;  /* 0x0000000f060b7221 */ /* 0x000fc80000000100 */
[----:B------:R-:W-:-:S04]  /*03c0*/  FMUL R12, R11, R12 ;  /* 0x0000000c0b0c7220 */ /* 0x000fc80000400000 */
[----:B--2---:R-:W-:-:S05]  /*03d0*/  FFMA R7, R7, R12, R20 ;  /* 0x0000000c07077223 */ /* 0x004fca0000000014 */
[----:B------:R-:W-:-:S04]  /*03e0*/  FSETP.GEU.AND P0, PT, R7, RZ, PT ;  /* 0x000000ff0700720b */ /* 0x000fc80003f0e000 */
[----:B------:R-:W-:Y:S01]  /*03f0*/  FSEL R7, R7, RZ, P0 ;  /* 0x000000ff07077208 */ /* 0x000fe20000000000 */
[----:B------:R-:W-:Y:S04]  /*0400*/  STG.E desc[UR4][R8.64], R15 ;  /* 0x0000000f08007986 */ /* 0x000fe8000c101904 */
[----:B------:R-:W-:Y:S04]  /*0410*/  STG.E desc[UR4][R4.64], R7 ;  /* 0x0000000704007986 */ /* 0x000fe8000c101904 */
[----:B------:R-:W-:Y:S01]  /*0420*/  STG.E desc[UR4][R2.64], R11 ;  /* 0x0000000b02007986 */ /* 0x000fe2000c101904 */
[----:B------:R-:W-:Y:S05]  /*0430*/  EXIT ;  /* 0x000000000000794d */ /* 0x000fea0003800000 */
.L_x_0:
[----:B------:R-:W-:-:S00]  /*0440*/  BRA `(.L_x_0) ;  /* 0xfffffffc00fc7947 */ /* 0x000fc0000383ffff */
[----:B------:R-:W-:-:S00]  /*0450*/  NOP ;  /* 0x0000000000007918 */ /* 0x000fc00000000000 */
        /* <DEDUP_REMOVED lines=10> */
.L_x_1:


//--------------------- .nv.global.init           --------------------------
	.section	.nv.global.init,"aw",@progbits
.nv.global.init:
	.type		_$_str,@object
	.size		_$_str,(_$_str_$_2 - _$_str)
_$_str:
        /*0000*/ 	.byte	0x5f, 0x5f, 0x43, 0x55, 0x44, 0x41, 0x5f, 0x46, 0x54, 0x5a, 0x00
	.type		_$_str_$_2,@object
	.size		_$_str_$_2,(.L_1 - _$_str_$_2)
_$_str_$_2:
        /*000b*/ 	.byte	0x5f, 0x5f, 0x43, 0x55, 0x44, 0x41, 0x5f, 0x50, 0x52, 0x45, 0x43, 0x5f, 0x53, 0x51, 0x52, 0x54
        /*001b*/ 	.byte	0x00
.L_1:


//--------------------- .nv.constant0.triton_poi_fused__native_batch_norm_legit_no_training_add_convolution_native_batch_norm_backward_relu_16 --------------------------
	.section	.nv.constant0.triton_poi_fused__native_batch_norm_legit_no_training_add_convolution_native_batch_norm_backward_relu_16,"a",@progbits
	.sectionflags	@""
	.align	4
.nv.constant0.triton_poi_fused__native_batch_norm_legit_no_training_add_convolution_native_batch_norm_backward_relu_16:
	.zero		620
